//
// Generated by NVIDIA NVVM Compiler
//
// Compiler Build ID: CL-36424714
// Cuda compilation tools, release 13.0, V13.0.88
// Based on NVVM 20.0.0
//

.version 9.0
.target sm_100
.address_size 64

	// .globl	_Z15__struct_kernel6Struct

.visible .entry _Z15__struct_kernel6Struct(
	.param .align 8 .b8 _Z15__struct_kernel6Struct_param_0[16]
)
{
	.reg .b32 	%r<6>;
	.reg .b64 	%rd<10>;

	ld.param.u64 	%rd1, [_Z15__struct_kernel6Struct_param_0];
	ld.param.u64 	%rd2, [_Z15__struct_kernel6Struct_param_0+8];
	cvta.to.global.u64 	%rd3, %rd2;
	cvta.to.global.u64 	%rd4, %rd1;
	mov.b32 	%r1, 1;
	st.global.u32 	[%rd4], %r1;
	mov.b64 	%rd5, 4614253070214989087;
	st.global.u64 	[%rd3], %rd5;
	mov.b32 	%r2, 2;
	st.global.u32 	[%rd4+4], %r2;
	mov.b64 	%rd6, 4618756669842359583;
	st.global.u64 	[%rd3+8], %rd6;
	mov.b32 	%r3, 3;
	st.global.u32 	[%rd4+8], %r3;
	mov.b64 	%rd7, 4621492606615987159;
	st.global.u64 	[%rd3+16], %rd7;
	mov.b32 	%r4, 4;
	st.global.u32 	[%rd4+12], %r4;
	mov.b64 	%rd8, 4623260269469730079;
	st.global.u64 	[%rd3+24], %rd8;
	mov.b32 	%r5, 5;
	st.global.u32 	[%rd4+16], %r5;
	mov.b64 	%rd9, 4625027932323472999;
	st.global.u64 	[%rd3+32], %rd9;
	ret;

}


// ===== COMPILED SASS (sm_100) =====

	.target	sm_100

	.elftype	@"ET_EXEC"


//--------------------- .note.nv.tkinfo           --------------------------
	.section	.note.nv.tkinfo,"",@"SHT_NOTE"
	.sectionflags	@"SHF_NOTE_NV_TKINFO"
	.tkinfo
        /*0018*/ 	.word	0x00000002
        /*0030*/ 	.string	""
        /*0030*/ 	.string	"ptxas"
        /*0030*/ 	.string	"Cuda compilation tools, release 13.0, V13.0.88"
        /*0030*/ 	.string	"Build cuda_13.0.r13.0/compiler.36424714_0"
        /*0030*/ 	.string	"-arch sm_100 -m 64 "



//--------------------- .note.nv.cuinfo           --------------------------
	.section	.note.nv.cuinfo,"",@"SHT_NOTE"
	.sectionflags	@"SHF_NOTE_NV_CUINFO"
        /*0018*/ 	.short	0x0002
        /*001a*/ 	.short	0x0064
        /*001c*/ 	.short	0x0082
	.zero		2


//--------------------- .nv.info                  --------------------------
	.section	.nv.info,"",@"SHT_CUDA_INFO"
	.align	4


	//----- nvinfo : EIATTR_REGCOUNT
	.align		4
        /*0000*/ 	.byte	0x04, 0x2f
        /*0002*/ 	.short	(.L_1 - .L_0)
	.align		4
.L_0:
        /*0004*/ 	.word	index@(_Z15__struct_kernel6Struct)
        /*0008*/ 	.word	0x0000001a


	//----- nvinfo : EIATTR_FRAME_SIZE
	.align		4
.L_1:
        /*000c*/ 	.byte	0x04, 0x11
        /*000e*/ 	.short	(.L_3 - .L_2)
	.align		4
.L_2:
        /*0010*/ 	.word	index@(_Z15__struct_kernel6Struct)
        /*0014*/ 	.word	0x00000000


	//----- nvinfo : EIATTR_MIN_STACK_SIZE
	.align		4
.L_3:
        /*0018*/ 	.byte	0x04, 0x12
        /*001a*/ 	.short	(.L_5 - .L_4)
	.align		4
.L_4:
        /*001c*/ 	.word	index@(_Z15__struct_kernel6Struct)
        /*0020*/ 	.word	0x00000000
.L_5:


//--------------------- .nv.compat                --------------------------
	.section	.nv.compat,"",@"SHT_CUDA_COMPAT_INFO"
	.align	4
        /*0000*/ 	.byte	0x02, 0x09, 0x00, 0x00, 0x02, 0x02, 0x01, 0x00, 0x02, 0x05, 0x05, 0x00, 0x03, 0x07, 0x01, 0x01
        /*0010*/ 	.byte	0x02, 0x03, 0x00, 0x00, 0x02, 0x06, 0x01, 0x00, 0x04, 0x0b, 0x08, 0x00, 0x09, 0x00, 0x00, 0x00
        /*0020*/ 	.byte	0x00, 0x00, 0x00, 0x00


//--------------------- .nv.info._Z15__struct_kernel6Struct --------------------------
	.section	.nv.info._Z15__struct_kernel6Struct,"",@"SHT_CUDA_INFO"
	.sectionflags	@""
	.align	4


	//----- nvinfo : EIATTR_CUDA_API_VERSION
	.align		4
        /*0000*/ 	.byte	0x04, 0x37
        /*0002*/ 	.short	(.L_7 - .L_6)
.L_6:
        /*0004*/ 	.word	0x00000082


	//----- nvinfo : EIATTR_KPARAM_INFO
	.align		4
.L_7:
        /*0008*/ 	.byte	0x04, 0x17
        /*000a*/ 	.short	(.L_9 - .L_8)
.L_8:
        /*000c*/ 	.word	0x00000000
        /*0010*/ 	.short	0x0000
        /*0012*/ 	.short	0x0000
        /*0014*/ 	.byte	0x00, 0xf0, 0x41, 0x00


	//----- nvinfo : EIATTR_SPARSE_MMA_MASK
	.align		4
.L_9:
        /*0018*/ 	.byte	0x03, 0x50
        /*001a*/ 	.short	0x0000


	//----- nvinfo : EIATTR_MAXREG_COUNT
	.align		4
        /*001c*/ 	.byte	0x03, 0x1b
        /*001e*/ 	.short	0x00ff


	//----- nvinfo : EIATTR_MERCURY_ISA_VERSION
	.align		4
        /*0020*/ 	.byte	0x03, 0x5f
        /*0022*/ 	.short	0x0101


	//----- nvinfo : EIATTR_VRC_CTA_INIT_COUNT
	.align		4
        /*0024*/ 	.byte	0x02, 0x4a
	.zero		1
	.zero		1


	//----- nvinfo : EIATTR_EXIT_INSTR_OFFSETS
	.align		4
        /*0028*/ 	.byte	0x04, 0x1c
        /*002a*/ 	.short	(.L_11 - .L_10)


	//   ....[0]....
.L_10:
        /*002c*/ 	.word	0x000001d0


	//----- nvinfo : EIATTR_CBANK_PARAM_SIZE
	.align		4
.L_11:
        /*0030*/ 	.byte	0x03, 0x19
        /*0032*/ 	.short	0x0010


	//----- nvinfo : EIATTR_PARAM_CBANK
	.align		4
        /*0034*/ 	.byte	0x04, 0x0a
        /*0036*/ 	.short	(.L_13 - .L_12)
	.align		4
.L_12:
        /*0038*/ 	.word	index@(.nv.constant0._Z15__struct_kernel6Struct)
        /*003c*/ 	.short	0x0380
        /*003e*/ 	.short	0x0010


	//----- nvinfo : EIATTR_SW_WAR
	.align		4
.L_13:
        /*0040*/ 	.byte	0x04, 0x36
        /*0042*/ 	.short	(.L_15 - .L_14)
.L_14:
        /*0044*/ 	.word	0x00000008
.L_15:


//--------------------- .nv.callgraph             --------------------------
	.section	.nv.callgraph,"",@"SHT_CUDA_CALLGRAPH"
	.align	4
	.sectionentsize	8
	.align		4
        /*0000*/ 	.word	0x00000000
	.align		4
        /*0004*/ 	.word	0xffffffff
	.align		4
        /*0008*/ 	.word	0x00000000
	.align		4
        /*000c*/ 	.word	0xfffffffe
	.align		4
        /*0010*/ 	.word	0x00000000
	.align		4
        /*0014*/ 	.word	0xfffffffd
	.align		4
        /*0018*/ 	.word	0x00000000
	.align		4
        /*001c*/ 	.word	0xfffffffc


//--------------------- .text._Z15__struct_kernel6Struct --------------------------
	.section	.text._Z15__struct_kernel6Struct,"ax",@progbits
	.align	128
        .global         _Z15__struct_kernel6Struct
        .type           _Z15__struct_kernel6Struct,@function
        .size           _Z15__struct_kernel6Struct,(.L_x_1 - _Z15__struct_kernel6Struct)
        .other          _Z15__struct_kernel6Struct,@"STO_CUDA_ENTRY STV_DEFAULT"
_Z15__struct_kernel6Struct:
.text._Z15__struct_kernel6Struct:
[----:B------:R-:W-:Y:S08]  /*0000*/  LDC R1, c[0x0][0x37c] ;  /* 0x0000df00ff017b82 */ /* 0x000ff00000000800 */
[----:B------:R-:W0:Y:S01]  /*0010*/  LDC.64 R2, c[0x0][0x380] ;  /* 0x0000e000ff027b82 */ /* 0x000e220000000a00 */
[----:B------:R-:W0:Y:S01]  /*0020*/  LDCU.64 UR4, c[0x0][0x358] ;  /* 0x00006b00ff0477ac */ /* 0x000e220008000a00 */
[----:B------:R-:W-:Y:S01]  /*0030*/  HFMA2 R15, -RZ, RZ, 0, 5.9604644775390625e-08 ;  /* 0x00000001ff0f7431 */ /* 0x000fe200000001ff */
[----:B------:R-:W-:Y:S01]  /*0040*/  MOV R6, 0x51eb851f ;  /* 0x51eb851f00067802 */ /* 0x000fe20000000f00 */
[----:B------:R-:W-:-:S02]  /*0050*/  HFMA2 R17, -RZ, RZ, 0, 1.1920928955078125e-07 ;  /* 0x00000002ff117431 */ /* 0x000fc400000001ff */
[----:B------:R-:W-:Y:S01]  /*0060*/  IMAD.MOV.U32 R7, RZ, RZ, 0x40091eb8 ;  /* 0x40091eb8ff077424 */ /* 0x000fe200078e00ff */
[----:B------:R-:W-:Y:S01]  /*0070*/  MOV R9, 0x40191eb8 ;  /* 0x40191eb800097802 */ /* 0x000fe20000000f00 */
[----:B------:R-:W-:Y:S01]  /*0080*/  IMAD.MOV.U32 R8, RZ, RZ, 0x51eb851f ;  /* 0x51eb851fff087424 */ /* 0x000fe200078e00ff */
[----:B------:R-:W1:Y:S01]  /*0090*/  LDC.64 R4, c[0x0][0x388] ;  /* 0x0000e200ff047b82 */ /* 0x000e620000000a00 */
[----:B------:R-:W-:Y:S02]  /*00a0*/  IMAD.MOV.U32 R19, RZ, RZ, 0x3 ;  /* 0x00000003ff137424 */ /* 0x000fe400078e00ff */
[----:B------:R-:W-:Y:S02]  /*00b0*/  HFMA2 R21, -RZ, RZ, 0, 2.384185791015625e-07 ;  /* 0x00000004ff157431 */ /* 0x000fe400000001ff */
[----:B------:R-:W-:Y:S01]  /*00c0*/  IMAD.MOV.U32 R10, RZ, RZ, 0x3d70a3d7 ;  /* 0x3d70a3d7ff0a7424 */ /* 0x000fe200078e00ff */
[----:B------:R-:W-:Y:S01]  /*00d0*/  MOV R11, 0x4022d70a ;  /* 0x4022d70a000b7802 */ /* 0x000fe20000000f00 */
[----:B------:R-:W-:-:S02]  /*00e0*/  HFMA2 R13, -RZ, RZ, 2.080078125, 0.006561279296875 ;  /* 0x40291eb8ff0d7431 */ /* 0x000fc400000001ff */
[----:B------:R-:W-:Y:S01]  /*00f0*/  IMAD.MOV.U32 R12, RZ, RZ, 0x51eb851f ;  /* 0x51eb851fff0c7424 */ /* 0x000fe200078e00ff */
[----:B------:R-:W-:Y:S01]  /*0100*/  MOV R14, 0x66666667 ;  /* 0x66666667000e7802 */ /* 0x000fe20000000f00 */
[----:B------:R-:W-:Y:S01]  /*0110*/  IMAD.MOV.U32 R23, RZ, RZ, 0x5 ;  /* 0x00000005ff177424 */ /* 0x000fe200078e00ff */
[----:B0-----:R0:W-:Y:S04]  /*0120*/  STG.E desc[UR4][R2.64], R15 ;  /* 0x0000000f02007986 */ /* 0x0011e8000c101904 */
[----:B-1----:R-:W-:Y:S04]  /*0130*/  STG.E.64 desc[UR4][R4.64], R6 ;  /* 0x0000000604007986 */ /* 0x002fe8000c101b04 */
[----:B------:R-:W-:Y:S01]  /*0140*/  STG.E desc[UR4][R2.64+0x4], R17 ;  /* 0x0000041102007986 */ /* 0x000fe2000c101904 */
[----:B0-----:R-:W-:-:S03]  /*0150*/  IMAD.MOV.U32 R15, RZ, RZ, 0x402f6666 ;  /* 0x402f6666ff0f7424 */ /* 0x001fc600078e00ff */
[----:B------:R-:W-:Y:S04]  /*0160*/  STG.E.64 desc[UR4][R4.64+0x8], R8 ;  /* 0x0000080804007986 */ /* 0x000fe8000c101b04 */
[----:B------:R-:W-:Y:S04]  /*0170*/  STG.E desc[UR4][R2.64+0x8], R19 ;  /* 0x0000081302007986 */ /* 0x000fe8000c101904 */
[----:B------:R-:W-:Y:S04]  /*0180*/  STG.E.64 desc[UR4][R4.64+0x10], R10 ;  /* 0x0000100a04007986 */ /* 0x000fe8000c101b04 */
[----:B------:R-:W-:Y:S04]  /*0190*/  STG.E desc[UR4][R2.64+0xc], R21 ;  /* 0x00000c1502007986 */ /* 0x000fe8000c101904 */
[----:B------:R-:W-:Y:S04]  /*01a0*/  STG.E.64 desc[UR4][R4.64+0x18], R12 ;  /* 0x0000180c04007986 */ /* 0x000fe8000c101b04 */
[----:B------:R-:W-:Y:S04]  /*01b0*/  STG.E desc[UR4][R2.64+0x10], R23 ;  /* 0x0000101702007986 */ /* 0x000fe8000c101904 */
[----:B------:R-:W-:Y:S01]  /*01c0*/  STG.E.64 desc[UR4][R4.64+0x20], R14 ;  /* 0x0000200e04007986 */ /* 0x000fe2000c101b04 */
[----:B------:R-:W-:Y:S05]  /*01d0*/  EXIT ;  /* 0x000000000000794d */ /* 0x000fea0003800000 */
.L_x_0:
[----:B------:R-:W-:-:S00]  /*01e0*/  BRA `(.L_x_0) ;  /* 0xfffffffc00fc7947 */ /* 0x000fc0000383ffff */
[----:B------:R-:W-:-:S00]  /*01f0*/  NOP ;  /* 0x0000000000007918 */ /* 0x000fc00000000000 */
        /* <DEDUP_REMOVED lines=8> */
.L_x_1:


//--------------------- .nv.shared.reserved.0     --------------------------
	.section	.nv.shared.reserved.0,"aw",@nobits
	.weak		__nv_reservedSMEM_offset_0_alias
	.size		__nv_reservedSMEM_offset_0_alias, 0, 64
	.other		__nv_reservedSMEM_offset_0_alias,@"STO_CUDA_RESERVED_SHARED STV_DEFAULT"
__nv_reservedSMEM_offset_0_alias:
	.zero		0
	.zero		64


//--------------------- .nv.constant0._Z15__struct_kernel6Struct --------------------------
	.section	.nv.constant0._Z15__struct_kernel6Struct,"a",@progbits
	.sectionflags	@""
	.align	4
.nv.constant0._Z15__struct_kernel6Struct:
	.zero		912


//--------------------- SYMBOLS --------------------------

	.type		.nv.reservedSmem.offset0,@object
	.size		.nv.reservedSmem.offset0,0x4
